	.headerflags	@"EF_CUDA_TEXMODE_UNIFIED EF_CUDA_64BIT_ADDRESS EF_CUDA_ACCELERATORS EF_CUDA_SM90 EF_CUDA_VIRTUAL_SM(EF_CUDA_SM90)"
	.elftype	@"ET_EXEC"


//--------------------- .nv.info                  --------------------------
	.section	.nv.info,"",@"SHT_CUDA_INFO"
	.align	4


	//----- nvinfo : EIATTR_REGCOUNT
	.align		4
        /*0000*/ 	.byte	0x04, 0x2f
        /*0002*/ 	.short	(.L_1 - .L_0)
	.align		4
.L_0:
        /*0004*/ 	.word	index@(triton_poi_fused_avg_pool2d_2)
        /*0008*/ 	.word	0x00000012


	//----- nvinfo : EIATTR_MIN_STACK_SIZE
	.align		4
.L_1:
        /*000c*/ 	.byte	0x04, 0x12
        /*000e*/ 	.short	(.L_3 - .L_2)
	.align		4
.L_2:
        /*0010*/ 	.word	index@(triton_poi_fused_avg_pool2d_2)
        /*0014*/ 	.word	0x00000000


	//----- nvinfo : EIATTR_FRAME_SIZE
	.align		4
.L_3:
        /*0018*/ 	.byte	0x04, 0x11
        /*001a*/ 	.short	(.L_5 - .L_4)
	.align		4
.L_4:
        /*001c*/ 	.word	index@(triton_poi_fused_avg_pool2d_2)
        /*0020*/ 	.word	0x00000000


	//----- nvinfo : EIATTR_MIN_STACK_SIZE
	.align		4
.L_5:
        /*0024*/ 	.byte	0x04, 0x12
        /*0026*/ 	.short	(.L_7 - .L_6)
	.align		4
.L_6:
        /*0028*/ 	.word	index@(triton_poi_fused_avg_pool2d_2)
        /*002c*/ 	.word	0x00000000
.L_7:


//--------------------- .nv.info.triton_poi_fused_avg_pool2d_2 --------------------------
	.section	.nv.info.triton_poi_fused_avg_pool2d_2,"",@"SHT_CUDA_INFO"
	.sectionflags	@""
	.align	4


	//----- nvinfo : EIATTR_CUDA_API_VERSION
	.align		4
        /*0000*/ 	.byte	0x04, 0x37
        /*0002*/ 	.short	(.L_9 - .L_8)
.L_8:
        /*0004*/ 	.word	0x0000007c


	//----- nvinfo : EIATTR_KPARAM_INFO
	.align		4
.L_9:
        /*0008*/ 	.byte	0x04, 0x17
        /*000a*/ 	.short	(.L_11 - .L_10)
.L_10:
        /*000c*/ 	.word	0x00000000
        /*0010*/ 	.short	0x0002
        /*0012*/ 	.short	0x0010
        /*0014*/ 	.byte	0x00, 0xf0, 0x11, 0x00


	//----- nvinfo : EIATTR_KPARAM_INFO
	.align		4
.L_11:
        /*0018*/ 	.byte	0x04, 0x17
        /*001a*/ 	.short	(.L_13 - .L_12)
.L_12:
        /*001c*/ 	.word	0x00000000
        /*0020*/ 	.short	0x0001
        /*0022*/ 	.short	0x0008
        /*0024*/ 	.byte	0x00, 0xf4, 0x21, 0x00


	//----- nvinfo : EIATTR_KPARAM_INFO
	.align		4
.L_13:
        /*0028*/ 	.byte	0x04, 0x17
        /*002a*/ 	.short	(.L_15 - .L_14)
.L_14:
        /*002c*/ 	.word	0x00000000
        /*0030*/ 	.short	0x0000
        /*0032*/ 	.short	0x0000
        /*0034*/ 	.byte	0x00, 0xf4, 0x21, 0x00


	//----- nvinfo : EIATTR_SPARSE_MMA_MASK
	.align		4
.L_15:
        /*0038*/ 	.byte	0x03, 0x50
        /*003a*/ 	.short	0x0000


	//----- nvinfo : EIATTR_MAXREG_COUNT
	.align		4
        /*003c*/ 	.byte	0x03, 0x1b
        /*003e*/ 	.short	0x00ff


	//----- nvinfo : EIATTR_EXIT_INSTR_OFFSETS
	.align		4
        /*0040*/ 	.byte	0x04, 0x1c
        /*0042*/ 	.short	(.L_17 - .L_16)


	//   ....[0]....
.L_16:
        /*0044*/ 	.word	0x00000200


	//   ....[1]....
        /*0048*/ 	.word	0x00000230


	//----- nvinfo : EIATTR_REQNTID
	.align		4
.L_17:
        /*004c*/ 	.byte	0x04, 0x10
        /*004e*/ 	.short	(.L_19 - .L_18)
.L_18:
        /*0050*/ 	.word	0x00000080
        /*0054*/ 	.word	0x00000001
        /*0058*/ 	.word	0x00000001


	//----- nvinfo : EIATTR_CBANK_PARAM_SIZE
	.align		4
.L_19:
        /*005c*/ 	.byte	0x03, 0x19
        /*005e*/ 	.short	0x0014


	//----- nvinfo : EIATTR_PARAM_CBANK
	.align		4
        /*0060*/ 	.byte	0x04, 0x0a
        /*0062*/ 	.short	(.L_21 - .L_20)
	.align		4
.L_20:
        /*0064*/ 	.word	index@(.nv.constant0.triton_poi_fused_avg_pool2d_2)
        /*0068*/ 	.short	0x0210
        /*006a*/ 	.short	0x0014


	//----- nvinfo : EIATTR_SW_WAR
	.align		4
.L_21:
        /*006c*/ 	.byte	0x04, 0x36
        /*006e*/ 	.short	(.L_23 - .L_22)
.L_22:
        /*0070*/ 	.word	0x00000008
.L_23:


//--------------------- .nv.callgraph             --------------------------
	.section	.nv.callgraph,"",@"SHT_CUDA_CALLGRAPH"
	.align	4
	.sectionentsize	8
	.align		4
        /*0000*/ 	.word	0x00000000
	.align		4
        /*0004*/ 	.word	0xffffffff
	.align		4
        /*0008*/ 	.word	0x00000000
	.align		4
        /*000c*/ 	.word	0xfffffffe
	.align		4
        /*0010*/ 	.word	0x00000000
	.align		4
        /*0014*/ 	.word	0xfffffffd
	.align		4
        /*0018*/ 	.word	0x00000000
	.align		4
        /*001c*/ 	.word	0xfffffffc


//--------------------- .text.triton_poi_fused_avg_pool2d_2 --------------------------
	.section	.text.triton_poi_fused_avg_pool2d_2,"ax",@progbits
	.align	128
        .global         triton_poi_fused_avg_pool2d_2
        .type           triton_poi_fused_avg_pool2d_2,@function
        .size           triton_poi_fused_avg_pool2d_2,(.L_x_1 - triton_poi_fused_avg_pool2d_2)
        .other          triton_poi_fused_avg_pool2d_2,@"STO_CUDA_ENTRY STV_DEFAULT"
triton_poi_fused_avg_pool2d_2:
.text.triton_poi_fused_avg_pool2d_2:
[----:B------:R-:W0:Y:S02]  /*0000*/  LDC R1, c[0x0][0x28] ;  /* 0x00000a00ff017b82 */ /* 0x000e240000000800 */
[----:B------:R-:W1:Y:S01]  /*0010*/  S2R R0, SR_TID.X ;  /* 0x0000000000007919 */ /* 0x000e620000002100 */
[----:B------:R-:W2:Y:S01]  /*0020*/  LDC.64 R2, c[0x0][0x210] ;  /* 0x00008400ff027b82 */ /* 0x000ea20000000a00 */
[----:B------:R-:W-:Y:S01]  /*0030*/  CS2R R12, SRZ ;  /* 0x00000000000c7805 */ /* 0x000fe2000001ff00 */
[----:B------:R-:W-:Y:S01]  /*0040*/  ULDC.64 UR4, c[0x0][0x208] ;  /* 0x0000820000047ab9 */ /* 0x000fe20000000a00 */
[----:B------:R-:W3:Y:S01]  /*0050*/  S2R R11, SR_CTAID.X ;  /* 0x00000000000b7919 */ /* 0x000ee20000002500 */
[----:B------:R-:W-:Y:S02]  /*0060*/  MOV R10, RZ ;  /* 0x000000ff000a7202 */ /* 0x000fe40000000f00 */
[----:B-1----:R-:W-:-:S04]  /*0070*/  LOP3.LUT R0, R0, 0x7f, RZ, 0xc0, !PT ;  /* 0x0000007f00007812 */ /* 0x002fc800078ec0ff */
[----:B---3--:R-:W-:-:S04]  /*0080*/  LEA R11, R11, R0, 0x7 ;  /* 0x000000000b0b7211 */ /* 0x008fc800078e38ff */
[----:B------:R-:W-:Y:S02]  /*0090*/  SHF.R.S32.HI R0, RZ, 0x1f, R11 ;  /* 0x0000001fff007819 */ /* 0x000fe4000001140b */
[----:B------:R-:W-:Y:S02]  /*00a0*/  ISETP.GE.AND P0, PT, R11, 0x400, PT ;  /* 0x000004000b00780c */ /* 0x000fe40003f06270 */
[----:B------:R-:W-:-:S04]  /*00b0*/  LEA.HI R0, R0, R11, RZ, 0x4 ;  /* 0x0000000b00007211 */ /* 0x000fc800078f20ff */
[C---:B------:R-:W-:Y:S01]  /*00c0*/  LOP3.LUT R4, R0.reuse, 0x7ffffff0, RZ, 0xc0, !PT ;  /* 0x7ffffff000047812 */ /* 0x040fe200078ec0ff */
[----:B------:R-:W-:-:S03]  /*00d0*/  IMAD.SHL.U32 R0, R0, 0x4, RZ ;  /* 0x0000000400007824 */ /* 0x000fc600078e00ff */
[----:B------:R-:W-:Y:S02]  /*00e0*/  IADD3 R4, R11, -R4, RZ ;  /* 0x800000040b047210 */ /* 0x000fe40007ffe0ff */
[----:B------:R-:W-:Y:S01]  /*00f0*/  LOP3.LUT R5, R0, 0xffffffc0, RZ, 0xc0, !PT ;  /* 0xffffffc000057812 */ /* 0x000fe200078ec0ff */
[----:B------:R-:W-:-:S04]  /*0100*/  HFMA2.MMA R0, -RZ, RZ, 0, 0 ;  /* 0x00000000ff007435 */ /* 0x000fc800000001ff */
[----:B------:R-:W-:-:S04]  /*0110*/  IMAD R7, R4, 0x2, R5 ;  /* 0x0000000204077824 */ /* 0x000fc800078e0205 */
[----:B--2---:R-:W-:Y:S01]  /*0120*/  IMAD.WIDE R4, R7, 0x4, R2 ;  /* 0x0000000407047825 */ /* 0x004fe200078e0202 */
[----:B------:R-:W-:-:S03]  /*0130*/  IADD3 R15, R7, 0x21, RZ ;  /* 0x00000021070f7810 */ /* 0x000fc60007ffe0ff */
[----:B------:R-:W-:Y:S01]  /*0140*/  VIADD R9, R7, 0x20 ;  /* 0x0000002007097836 */ /* 0x000fe20000000000 */
[----:B------:R-:W2:Y:S03]  /*0150*/  @!P0 LDG.E.EL R0, desc[UR4][R4.64] ;  /* 0x0000000404008981 */ /* 0x000ea6000c2e1900 */
[--C-:B------:R-:W-:Y:S01]  /*0160*/  IMAD.WIDE R6, R9, 0x4, R2.reuse ;  /* 0x0000000409067825 */ /* 0x100fe200078e0202 */
[----:B------:R-:W2:Y:S01]  /*0170*/  @!P0 LDG.E.EL R13, desc[UR4][R4.64+0x4] ;  /* 0x00000404040d8981 */ /* 0x000ea2000c2e1900 */
[----:B------:R-:W1:Y:S02]  /*0180*/  LDC.64 R8, c[0x0][0x218] ;  /* 0x00008600ff087b82 */ /* 0x000e640000000a00 */
[----:B------:R-:W-:Y:S01]  /*0190*/  IMAD.WIDE R2, R15, 0x4, R2 ;  /* 0x000000040f027825 */ /* 0x000fe200078e0202 */
[----:B------:R-:W3:Y:S04]  /*01a0*/  @!P0 LDG.E.EL R10, desc[UR4][R6.64] ;  /* 0x00000004060a8981 */ /* 0x000ee8000c2e1900 */
[----:B------:R-:W4:Y:S01]  /*01b0*/  @!P0 LDG.E.EL R12, desc[UR4][R2.64] ;  /* 0x00000004020c8981 */ /* 0x000f22000c2e1900 */
[----:B-1----:R-:W-:-:S04]  /*01c0*/  IMAD.WIDE R8, R11, 0x4, R8 ;  /* 0x000000040b087825 */ /* 0x002fc800078e0208 */
[----:B--2---:R-:W-:-:S04]  /*01d0*/  FADD R13, R13, R0 ;  /* 0x000000000d0d7221 */ /* 0x004fc80000000000 */
[----:B---3--:R-:W-:-:S04]  /*01e0*/  FADD R13, R13, R10 ;  /* 0x0000000a0d0d7221 */ /* 0x008fc80000000000 */
[----:B----4-:R-:W-:Y:S01]  /*01f0*/  FADD R12, R13, R12 ;  /* 0x0000000c0d0c7221 */ /* 0x010fe20000000000 */
[----:B------:R-:W-:Y:S06]  /*0200*/  @P0 EXIT ;  /* 0x000000000000094d */ /* 0x000fec0003800000 */
[----:B------:R-:W-:-:S05]  /*0210*/  FMUL R3, R12, 0.25 ;  /* 0x3e8000000c037820 */ /* 0x000fca0000400000 */
[----:B------:R-:W-:Y:S01]  /*0220*/  STG.E desc[UR4][R8.64], R3 ;  /* 0x0000000308007986 */ /* 0x000fe2000c101904 */
[----:B------:R-:W-:Y:S05]  /*0230*/  EXIT ;  /* 0x000000000000794d */ /* 0x000fea0003800000 */
.L_x_0:
[----:B------:R-:W-:-:S00]  /*0240*/  BRA `(.L_x_0) ;  /* 0xfffffffc00fc7947 */ /* 0x000fc0000383ffff */
[----:B------:R-:W-:-:S00]  /*0250*/  NOP ;  /* 0x0000000000007918 */ /* 0x000fc00000000000 */
        /* <DEDUP_REMOVED lines=10> */
.L_x_1:


//--------------------- .nv.constant0.triton_poi_fused_avg_pool2d_2 --------------------------
	.section	.nv.constant0.triton_poi_fused_avg_pool2d_2,"a",@progbits
	.sectionflags	@""
	.align	4
.nv.constant0.triton_poi_fused_avg_pool2d_2:
	.zero		548
